//
// Generated by NVIDIA NVVM Compiler
//
// Compiler Build ID: CL-36424714
// Cuda compilation tools, release 13.0, V13.0.88
// Based on NVVM 20.0.0
//

.version 9.0
.target sm_100
.address_size 64

	// .globl	_Z7kernel5iiiPdS_S_
// _ZZ7kernel5iiiPdS_S_E4Bsub has been demoted
.extern .shared .align 16 .b8 blocks[];

.visible .entry _Z7kernel5iiiPdS_S_(
	.param .u32 _Z7kernel5iiiPdS_S__param_0,
	.param .u32 _Z7kernel5iiiPdS_S__param_1,
	.param .u32 _Z7kernel5iiiPdS_S__param_2,
	.param .u64 .ptr .align 1 _Z7kernel5iiiPdS_S__param_3,
	.param .u64 .ptr .align 1 _Z7kernel5iiiPdS_S__param_4,
	.param .u64 .ptr .align 1 _Z7kernel5iiiPdS_S__param_5
)
{
	.reg .pred 	%p<12>;
	.reg .b32 	%r<100>;
	.reg .b64 	%rd<87>;
	.reg .b64 	%fd<119>;
	// demoted variable
	.shared .align 8 .u64 _ZZ7kernel5iiiPdS_S_E4Bsub;
	ld.param.u32 	%r28, [_Z7kernel5iiiPdS_S__param_1];
	ld.param.u32 	%r29, [_Z7kernel5iiiPdS_S__param_2];
	ld.param.u64 	%rd22, [_Z7kernel5iiiPdS_S__param_4];
	ld.param.u64 	%rd23, [_Z7kernel5iiiPdS_S__param_5];
	mov.u32 	%r1, %ntid.x;
	mov.u32 	%r2, %ntid.y;
	mul.lo.s32 	%r30, %r1, %r2;
	mul.wide.u32 	%rd24, %r30, 8;
	mov.u32 	%r31, blocks;
	cvt.u64.u32 	%rd25, %r31;
	cvta.shared.u64 	%rd26, %rd25;
	add.s64 	%rd27, %rd26, %rd24;
	st.shared.u64 	[_ZZ7kernel5iiiPdS_S_E4Bsub], %rd27;
	setp.lt.s32 	%p1, %r29, 1;
	@%p1 bra 	$L__BB0_16;
	mov.u32 	%r33, %ctaid.y;
	mul.lo.s32 	%r34, %r33, %r2;
	cvta.to.global.u64 	%rd28, %rd23;
	mov.u32 	%r35, %tid.y;
	mov.u32 	%r3, %tid.x;
	add.s32 	%r36, %r34, %r35;
	mad.lo.s32 	%r4, %r29, %r36, %r3;
	mul.lo.s32 	%r5, %r35, %r1;
	add.s32 	%r6, %r5, %r3;
	mov.u32 	%r37, %ctaid.x;
	mad.lo.s32 	%r38, %r37, %r1, %r3;
	mad.lo.s32 	%r7, %r28, %r35, %r38;
	mad.lo.s32 	%r39, %r28, %r34, %r7;
	mul.wide.u32 	%rd29, %r39, 8;
	add.s64 	%rd1, %rd28, %rd29;
	and.b32  	%r8, %r1, 15;
	and.b32  	%r9, %r1, 7;
	and.b32  	%r10, %r1, 3;
	add.s32 	%r40, %r3, %r1;
	mul.wide.u32 	%rd2, %r40, 8;
	shl.b32 	%r41, %r1, 1;
	add.s32 	%r42, %r3, %r41;
	mul.wide.u32 	%rd3, %r42, 8;
	mad.lo.s32 	%r43, %r1, 3, %r3;
	mul.wide.u32 	%rd4, %r43, 8;
	shl.b32 	%r44, %r1, 2;
	add.s32 	%r45, %r3, %r44;
	mul.wide.u32 	%rd5, %r45, 8;
	mad.lo.s32 	%r46, %r1, 5, %r3;
	mul.wide.u32 	%rd6, %r46, 8;
	mad.lo.s32 	%r47, %r1, 6, %r3;
	mul.wide.u32 	%rd7, %r47, 8;
	mad.lo.s32 	%r48, %r1, 7, %r3;
	mul.wide.u32 	%rd8, %r48, 8;
	shl.b32 	%r49, %r1, 3;
	add.s32 	%r50, %r3, %r49;
	mul.wide.u32 	%rd9, %r50, 8;
	mad.lo.s32 	%r51, %r1, 9, %r3;
	mul.wide.u32 	%rd10, %r51, 8;
	mad.lo.s32 	%r52, %r1, 10, %r3;
	mul.wide.u32 	%rd11, %r52, 8;
	mad.lo.s32 	%r53, %r1, 11, %r3;
	mul.wide.u32 	%rd12, %r53, 8;
	mad.lo.s32 	%r54, %r1, 12, %r3;
	mul.wide.u32 	%rd13, %r54, 8;
	mad.lo.s32 	%r55, %r1, 13, %r3;
	mul.wide.u32 	%rd14, %r55, 8;
	mad.lo.s32 	%r56, %r1, 14, %r3;
	mul.wide.u32 	%rd15, %r56, 8;
	mad.lo.s32 	%r57, %r1, 15, %r3;
	mul.wide.u32 	%rd16, %r57, 8;
	cvta.to.global.u64 	%rd17, %rd22;
	mov.b32 	%r94, 0;
$L__BB0_2:
	ld.param.u64 	%rd85, [_Z7kernel5iiiPdS_S__param_3];
	setp.lt.u32 	%p2, %r1, 16;
	add.s32 	%r59, %r4, %r94;
	cvta.to.global.u64 	%rd30, %rd85;
	mul.wide.u32 	%rd31, %r59, 8;
	add.s64 	%rd32, %rd30, %rd31;
	ld.global.f64 	%fd17, [%rd32];
	shl.b32 	%r60, %r6, 3;
	mov.u32 	%r61, blocks;
	add.s32 	%r62, %r61, %r60;
	st.shared.f64 	[%r62], %fd17;
	mad.lo.s32 	%r63, %r94, %r28, %r7;
	mul.wide.u32 	%rd33, %r63, 8;
	add.s64 	%rd34, %rd17, %rd33;
	ld.global.f64 	%fd18, [%rd34];
	ld.shared.u64 	%rd35, [_ZZ7kernel5iiiPdS_S_E4Bsub];
	mul.wide.u32 	%rd36, %r6, 8;
	add.s64 	%rd37, %rd35, %rd36;
	st.f64 	[%rd37], %fd18;
	bar.sync 	0;
	mov.b32 	%r98, 0;
	mov.f64 	%fd118, 0d0000000000000000;
	ld.shared.u64 	%rd18, [_ZZ7kernel5iiiPdS_S_E4Bsub];
	@%p2 bra 	$L__BB0_5;
	shl.b32 	%r64, %r5, 3;
	mov.u32 	%r65, blocks;
	add.s32 	%r66, %r64, %r65;
	add.s32 	%r95, %r66, 64;
	and.b32  	%r67, %r1, -16;
	neg.s32 	%r96, %r67;
	mov.f64 	%fd118, 0d0000000000000000;
	mov.u64 	%rd86, %rd18;
$L__BB0_4:
	.pragma "nounroll";
	and.b32  	%r98, %r1, 2032;
	ld.shared.f64 	%fd20, [%r95+-64];
	mul.wide.u32 	%rd38, %r3, 8;
	add.s64 	%rd39, %rd86, %rd38;
	ld.f64 	%fd21, [%rd39];
	fma.rn.f64 	%fd22, %fd20, %fd21, %fd118;
	ld.shared.f64 	%fd23, [%r95+-56];
	add.s64 	%rd40, %rd86, %rd2;
	ld.f64 	%fd24, [%rd40];
	fma.rn.f64 	%fd25, %fd23, %fd24, %fd22;
	ld.shared.f64 	%fd26, [%r95+-48];
	add.s64 	%rd41, %rd86, %rd3;
	ld.f64 	%fd27, [%rd41];
	fma.rn.f64 	%fd28, %fd26, %fd27, %fd25;
	ld.shared.f64 	%fd29, [%r95+-40];
	add.s64 	%rd42, %rd86, %rd4;
	ld.f64 	%fd30, [%rd42];
	fma.rn.f64 	%fd31, %fd29, %fd30, %fd28;
	ld.shared.f64 	%fd32, [%r95+-32];
	add.s64 	%rd43, %rd86, %rd5;
	ld.f64 	%fd33, [%rd43];
	fma.rn.f64 	%fd34, %fd32, %fd33, %fd31;
	ld.shared.f64 	%fd35, [%r95+-24];
	add.s64 	%rd44, %rd86, %rd6;
	ld.f64 	%fd36, [%rd44];
	fma.rn.f64 	%fd37, %fd35, %fd36, %fd34;
	ld.shared.f64 	%fd38, [%r95+-16];
	add.s64 	%rd45, %rd86, %rd7;
	ld.f64 	%fd39, [%rd45];
	fma.rn.f64 	%fd40, %fd38, %fd39, %fd37;
	ld.shared.f64 	%fd41, [%r95+-8];
	add.s64 	%rd46, %rd86, %rd8;
	ld.f64 	%fd42, [%rd46];
	fma.rn.f64 	%fd43, %fd41, %fd42, %fd40;
	ld.shared.f64 	%fd44, [%r95];
	add.s64 	%rd47, %rd86, %rd9;
	ld.f64 	%fd45, [%rd47];
	fma.rn.f64 	%fd46, %fd44, %fd45, %fd43;
	ld.shared.f64 	%fd47, [%r95+8];
	add.s64 	%rd48, %rd86, %rd10;
	ld.f64 	%fd48, [%rd48];
	fma.rn.f64 	%fd49, %fd47, %fd48, %fd46;
	ld.shared.f64 	%fd50, [%r95+16];
	add.s64 	%rd49, %rd86, %rd11;
	ld.f64 	%fd51, [%rd49];
	fma.rn.f64 	%fd52, %fd50, %fd51, %fd49;
	ld.shared.f64 	%fd53, [%r95+24];
	add.s64 	%rd50, %rd86, %rd12;
	ld.f64 	%fd54, [%rd50];
	fma.rn.f64 	%fd55, %fd53, %fd54, %fd52;
	ld.shared.f64 	%fd56, [%r95+32];
	add.s64 	%rd51, %rd86, %rd13;
	ld.f64 	%fd57, [%rd51];
	fma.rn.f64 	%fd58, %fd56, %fd57, %fd55;
	ld.shared.f64 	%fd59, [%r95+40];
	add.s64 	%rd52, %rd86, %rd14;
	ld.f64 	%fd60, [%rd52];
	fma.rn.f64 	%fd61, %fd59, %fd60, %fd58;
	ld.shared.f64 	%fd62, [%r95+48];
	add.s64 	%rd53, %rd86, %rd15;
	ld.f64 	%fd63, [%rd53];
	fma.rn.f64 	%fd64, %fd62, %fd63, %fd61;
	ld.shared.f64 	%fd65, [%r95+56];
	add.s64 	%rd54, %rd86, %rd16;
	ld.f64 	%fd66, [%rd54];
	fma.rn.f64 	%fd118, %fd65, %fd66, %fd64;
	add.s32 	%r96, %r96, 16;
	mul.wide.u32 	%rd55, %r1, 128;
	add.s64 	%rd86, %rd86, %rd55;
	add.s32 	%r95, %r95, 128;
	setp.ne.s32 	%p3, %r96, 0;
	@%p3 bra 	$L__BB0_4;
$L__BB0_5:
	setp.eq.s32 	%p4, %r8, 0;
	@%p4 bra 	$L__BB0_15;
	add.s32 	%r68, %r8, -1;
	setp.lt.u32 	%p5, %r68, 7;
	@%p5 bra 	$L__BB0_8;
	add.s32 	%r69, %r98, %r5;
	shl.b32 	%r70, %r69, 3;
	mov.u32 	%r71, blocks;
	add.s32 	%r72, %r71, %r70;
	ld.shared.f64 	%fd68, [%r72];
	mad.lo.s32 	%r73, %r98, %r1, %r3;
	mul.wide.u32 	%rd56, %r73, 8;
	add.s64 	%rd57, %rd18, %rd56;
	ld.f64 	%fd69, [%rd57];
	fma.rn.f64 	%fd70, %fd68, %fd69, %fd118;
	ld.shared.f64 	%fd71, [%r72+8];
	add.s32 	%r74, %r73, %r1;
	mul.wide.s32 	%rd58, %r1, 8;
	add.s64 	%rd59, %rd57, %rd58;
	ld.f64 	%fd72, [%rd59];
	fma.rn.f64 	%fd73, %fd71, %fd72, %fd70;
	ld.shared.f64 	%fd74, [%r72+16];
	add.s32 	%r75, %r74, %r1;
	add.s64 	%rd60, %rd59, %rd58;
	ld.f64 	%fd75, [%rd60];
	fma.rn.f64 	%fd76, %fd74, %fd75, %fd73;
	ld.shared.f64 	%fd77, [%r72+24];
	add.s32 	%r76, %r75, %r1;
	mul.wide.u32 	%rd61, %r76, 8;
	add.s64 	%rd62, %rd18, %rd61;
	ld.f64 	%fd78, [%rd62];
	fma.rn.f64 	%fd79, %fd77, %fd78, %fd76;
	ld.shared.f64 	%fd80, [%r72+32];
	add.s32 	%r77, %r76, %r1;
	mul.wide.u32 	%rd63, %r77, 8;
	add.s64 	%rd64, %rd18, %rd63;
	ld.f64 	%fd81, [%rd64];
	fma.rn.f64 	%fd82, %fd80, %fd81, %fd79;
	ld.shared.f64 	%fd83, [%r72+40];
	add.s32 	%r78, %r77, %r1;
	mul.wide.u32 	%rd65, %r78, 8;
	add.s64 	%rd66, %rd18, %rd65;
	ld.f64 	%fd84, [%rd66];
	fma.rn.f64 	%fd85, %fd83, %fd84, %fd82;
	ld.shared.f64 	%fd86, [%r72+48];
	add.s32 	%r79, %r78, %r1;
	mul.wide.u32 	%rd67, %r79, 8;
	add.s64 	%rd68, %rd18, %rd67;
	ld.f64 	%fd87, [%rd68];
	fma.rn.f64 	%fd88, %fd86, %fd87, %fd85;
	ld.shared.f64 	%fd89, [%r72+56];
	add.s32 	%r80, %r79, %r1;
	mul.wide.u32 	%rd69, %r80, 8;
	add.s64 	%rd70, %rd18, %rd69;
	ld.f64 	%fd90, [%rd70];
	fma.rn.f64 	%fd118, %fd89, %fd90, %fd88;
	add.s32 	%r98, %r98, 8;
$L__BB0_8:
	setp.eq.s32 	%p6, %r9, 0;
	@%p6 bra 	$L__BB0_15;
	add.s32 	%r81, %r9, -1;
	setp.lt.u32 	%p7, %r81, 3;
	@%p7 bra 	$L__BB0_11;
	add.s32 	%r82, %r98, %r5;
	shl.b32 	%r83, %r82, 3;
	mov.u32 	%r84, blocks;
	add.s32 	%r85, %r84, %r83;
	ld.shared.f64 	%fd92, [%r85];
	mad.lo.s32 	%r86, %r98, %r1, %r3;
	mul.wide.u32 	%rd71, %r86, 8;
	add.s64 	%rd72, %rd18, %rd71;
	ld.f64 	%fd93, [%rd72];
	fma.rn.f64 	%fd94, %fd92, %fd93, %fd118;
	ld.shared.f64 	%fd95, [%r85+8];
	add.s32 	%r87, %r86, %r1;
	mul.wide.u32 	%rd73, %r87, 8;
	add.s64 	%rd74, %rd18, %rd73;
	ld.f64 	%fd96, [%rd74];
	fma.rn.f64 	%fd97, %fd95, %fd96, %fd94;
	ld.shared.f64 	%fd98, [%r85+16];
	add.s32 	%r88, %r87, %r1;
	mul.wide.u32 	%rd75, %r88, 8;
	add.s64 	%rd76, %rd18, %rd75;
	ld.f64 	%fd99, [%rd76];
	fma.rn.f64 	%fd100, %fd98, %fd99, %fd97;
	ld.shared.f64 	%fd101, [%r85+24];
	add.s32 	%r89, %r88, %r1;
	mul.wide.u32 	%rd77, %r89, 8;
	add.s64 	%rd78, %rd18, %rd77;
	ld.f64 	%fd102, [%rd78];
	fma.rn.f64 	%fd118, %fd101, %fd102, %fd100;
	add.s32 	%r98, %r98, 4;
$L__BB0_11:
	setp.eq.s32 	%p8, %r10, 0;
	@%p8 bra 	$L__BB0_15;
	setp.eq.s32 	%p9, %r10, 1;
	add.s32 	%r90, %r98, %r5;
	shl.b32 	%r91, %r90, 3;
	mov.u32 	%r92, blocks;
	add.s32 	%r24, %r92, %r91;
	ld.shared.f64 	%fd103, [%r24];
	mad.lo.s32 	%r25, %r98, %r1, %r3;
	mul.wide.u32 	%rd79, %r25, 8;
	add.s64 	%rd80, %rd18, %rd79;
	ld.f64 	%fd104, [%rd80];
	fma.rn.f64 	%fd118, %fd103, %fd104, %fd118;
	@%p9 bra 	$L__BB0_15;
	setp.eq.s32 	%p10, %r10, 2;
	ld.shared.f64 	%fd105, [%r24+8];
	add.s32 	%r26, %r25, %r1;
	mul.wide.u32 	%rd81, %r26, 8;
	add.s64 	%rd82, %rd18, %rd81;
	ld.f64 	%fd106, [%rd82];
	fma.rn.f64 	%fd118, %fd105, %fd106, %fd118;
	@%p10 bra 	$L__BB0_15;
	ld.shared.f64 	%fd107, [%r24+16];
	add.s32 	%r93, %r26, %r1;
	mul.wide.u32 	%rd83, %r93, 8;
	add.s64 	%rd84, %rd18, %rd83;
	ld.f64 	%fd108, [%rd84];
	fma.rn.f64 	%fd118, %fd107, %fd108, %fd118;
$L__BB0_15:
	bar.sync 	0;
	ld.global.f64 	%fd109, [%rd1];
	add.f64 	%fd110, %fd118, %fd109;
	st.global.f64 	[%rd1], %fd110;
	add.s32 	%r94, %r94, %r1;
	setp.lt.s32 	%p11, %r94, %r29;
	@%p11 bra 	$L__BB0_2;
$L__BB0_16:
	ret;

}


// ===== COMPILED SASS (sm_100) =====

	.target	sm_100

	.elftype	@"ET_EXEC"


//--------------------- .note.nv.tkinfo           --------------------------
	.section	.note.nv.tkinfo,"",@"SHT_NOTE"
	.sectionflags	@"SHF_NOTE_NV_TKINFO"
	.tkinfo
        /*0018*/ 	.word	0x00000002
        /*0030*/ 	.string	""
        /*0030*/ 	.string	"ptxas"
        /*0030*/ 	.string	"Cuda compilation tools, release 13.0, V13.0.88"
        /*0030*/ 	.string	"Build cuda_13.0.r13.0/compiler.36424714_0"
        /*0030*/ 	.string	"-arch sm_100 -m 64 "



//--------------------- .note.nv.cuinfo           --------------------------
	.section	.note.nv.cuinfo,"",@"SHT_NOTE"
	.sectionflags	@"SHF_NOTE_NV_CUINFO"
        /*0018*/ 	.short	0x0002
        /*001a*/ 	.short	0x0064
        /*001c*/ 	.short	0x0082
	.zero		2


//--------------------- .nv.info                  --------------------------
	.section	.nv.info,"",@"SHT_CUDA_INFO"
	.align	4


	//----- nvinfo : EIATTR_REGCOUNT
	.align		4
        /*0000*/ 	.byte	0x04, 0x2f
        /*0002*/ 	.short	(.L_1 - .L_0)
	.align		4
.L_0:
        /*0004*/ 	.word	index@(_Z7kernel5iiiPdS_S_)
        /*0008*/ 	.word	0x00000028


	//----- nvinfo : EIATTR_FRAME_SIZE
	.align		4
.L_1:
        /*000c*/ 	.byte	0x04, 0x11
        /*000e*/ 	.short	(.L_3 - .L_2)
	.align		4
.L_2:
        /*0010*/ 	.word	index@(_Z7kernel5iiiPdS_S_)
        /*0014*/ 	.word	0x00000000


	//----- nvinfo : EIATTR_MIN_STACK_SIZE
	.align		4
.L_3:
        /*0018*/ 	.byte	0x04, 0x12
        /*001a*/ 	.short	(.L_5 - .L_4)
	.align		4
.L_4:
        /*001c*/ 	.word	index@(_Z7kernel5iiiPdS_S_)
        /*0020*/ 	.word	0x00000000
.L_5:


//--------------------- .nv.compat                --------------------------
	.section	.nv.compat,"",@"SHT_CUDA_COMPAT_INFO"
	.align	4
        /*0000*/ 	.byte	0x02, 0x09, 0x00, 0x00, 0x02, 0x02, 0x01, 0x00, 0x02, 0x05, 0x05, 0x00, 0x03, 0x07, 0x01, 0x01
        /*0010*/ 	.byte	0x02, 0x03, 0x00, 0x00, 0x02, 0x06, 0x01, 0x00, 0x04, 0x0b, 0x08, 0x00, 0x01, 0x00, 0x00, 0x00
        /*0020*/ 	.byte	0x00, 0x00, 0x00, 0x00


//--------------------- .nv.info._Z7kernel5iiiPdS_S_ --------------------------
	.section	.nv.info._Z7kernel5iiiPdS_S_,"",@"SHT_CUDA_INFO"
	.sectionflags	@""
	.align	4


	//----- nvinfo : EIATTR_CUDA_API_VERSION
	.align		4
        /*0000*/ 	.byte	0x04, 0x37
        /*0002*/ 	.short	(.L_7 - .L_6)
.L_6:
        /*0004*/ 	.word	0x00000082


	//----- nvinfo : EIATTR_KPARAM_INFO
	.align		4
.L_7:
        /*0008*/ 	.byte	0x04, 0x17
        /*000a*/ 	.short	(.L_9 - .L_8)
.L_8:
        /*000c*/ 	.word	0x00000000
        /*0010*/ 	.short	0x0005
        /*0012*/ 	.short	0x0020
        /*0014*/ 	.byte	0x00, 0xf5, 0x21, 0x00


	//----- nvinfo : EIATTR_KPARAM_INFO
	.align		4
.L_9:
        /*0018*/ 	.byte	0x04, 0x17
        /*001a*/ 	.short	(.L_11 - .L_10)
.L_10:
        /*001c*/ 	.word	0x00000000
        /*0020*/ 	.short	0x0004
        /*0022*/ 	.short	0x0018
        /*0024*/ 	.byte	0x00, 0xf5, 0x21, 0x00


	//----- nvinfo : EIATTR_KPARAM_INFO
	.align		4
.L_11:
        /*0028*/ 	.byte	0x04, 0x17
        /*002a*/ 	.short	(.L_13 - .L_12)
.L_12:
        /*002c*/ 	.word	0x00000000
        /*0030*/ 	.short	0x0003
        /*0032*/ 	.short	0x0010
        /*0034*/ 	.byte	0x00, 0xf5, 0x21, 0x00


	//----- nvinfo : EIATTR_KPARAM_INFO
	.align		4
.L_13:
        /*0038*/ 	.byte	0x04, 0x17
        /*003a*/ 	.short	(.L_15 - .L_14)
.L_14:
        /*003c*/ 	.word	0x00000000
        /*0040*/ 	.short	0x0002
        /*0042*/ 	.short	0x0008
        /*0044*/ 	.byte	0x00, 0xf0, 0x11, 0x00


	//----- nvinfo : EIATTR_KPARAM_INFO
	.align		4
.L_15:
        /*0048*/ 	.byte	0x04, 0x17
        /*004a*/ 	.short	(.L_17 - .L_16)
.L_16:
        /*004c*/ 	.word	0x00000000
        /*0050*/ 	.short	0x0001
        /*0052*/ 	.short	0x0004
        /*0054*/ 	.byte	0x00, 0xf0, 0x11, 0x00


	//----- nvinfo : EIATTR_KPARAM_INFO
	.align		4
.L_17:
        /*0058*/ 	.byte	0x04, 0x17
        /*005a*/ 	.short	(.L_19 - .L_18)
.L_18:
        /*005c*/ 	.word	0x00000000
        /*0060*/ 	.short	0x0000
        /*0062*/ 	.short	0x0000
        /*0064*/ 	.byte	0x00, 0xf0, 0x11, 0x00


	//----- nvinfo : EIATTR_SPARSE_MMA_MASK
	.align		4
.L_19:
        /*0068*/ 	.byte	0x03, 0x50
        /*006a*/ 	.short	0x0000


	//----- nvinfo : EIATTR_MAXREG_COUNT
	.align		4
        /*006c*/ 	.byte	0x03, 0x1b
        /*006e*/ 	.short	0x00ff


	//----- nvinfo : EIATTR_NUM_BARRIERS
	.align		4
        /*0070*/ 	.byte	0x02, 0x4c
        /*0072*/ 	.byte	0x01
	.zero		1


	//----- nvinfo : EIATTR_MERCURY_ISA_VERSION
	.align		4
        /*0074*/ 	.byte	0x03, 0x5f
        /*0076*/ 	.short	0x0101


	//----- nvinfo : EIATTR_VRC_CTA_INIT_COUNT
	.align		4
        /*0078*/ 	.byte	0x02, 0x4a
	.zero		1
	.zero		1


	//----- nvinfo : EIATTR_EXIT_INSTR_OFFSETS
	.align		4
        /*007c*/ 	.byte	0x04, 0x1c
        /*007e*/ 	.short	(.L_21 - .L_20)


	//   ....[0]....
.L_20:
        /*0080*/ 	.word	0x00000110


	//   ....[1]....
        /*0084*/ 	.word	0x00001270


	//----- nvinfo : EIATTR_CBANK_PARAM_SIZE
	.align		4
.L_21:
        /*0088*/ 	.byte	0x03, 0x19
        /*008a*/ 	.short	0x0028


	//----- nvinfo : EIATTR_PARAM_CBANK
	.align		4
        /*008c*/ 	.byte	0x04, 0x0a
        /*008e*/ 	.short	(.L_23 - .L_22)
	.align		4
.L_22:
        /*0090*/ 	.word	index@(.nv.constant0._Z7kernel5iiiPdS_S_)
        /*0094*/ 	.short	0x0380
        /*0096*/ 	.short	0x0028


	//----- nvinfo : EIATTR_SW_WAR
	.align		4
.L_23:
        /*0098*/ 	.byte	0x04, 0x36
        /*009a*/ 	.short	(.L_25 - .L_24)
.L_24:
        /*009c*/ 	.word	0x00000008
.L_25:


//--------------------- .nv.callgraph             --------------------------
	.section	.nv.callgraph,"",@"SHT_CUDA_CALLGRAPH"
	.align	4
	.sectionentsize	8
	.align		4
        /*0000*/ 	.word	0x00000000
	.align		4
        /*0004*/ 	.word	0xffffffff
	.align		4
        /*0008*/ 	.word	0x00000000
	.align		4
        /*000c*/ 	.word	0xfffffffe
	.align		4
        /*0010*/ 	.word	0x00000000
	.align		4
        /*0014*/ 	.word	0xfffffffd
	.align		4
        /*0018*/ 	.word	0x00000000
	.align		4
        /*001c*/ 	.word	0xfffffffc


//--------------------- .text._Z7kernel5iiiPdS_S_ --------------------------
	.section	.text._Z7kernel5iiiPdS_S_,"ax",@progbits
	.align	128
        .global         _Z7kernel5iiiPdS_S_
        .type           _Z7kernel5iiiPdS_S_,@function
        .size           _Z7kernel5iiiPdS_S_,(.L_x_7 - _Z7kernel5iiiPdS_S_)
        .other          _Z7kernel5iiiPdS_S_,@"STO_CUDA_ENTRY STV_DEFAULT"
_Z7kernel5iiiPdS_S_:
.text._Z7kernel5iiiPdS_S_:
[----:B------:R-:W-:Y:S01]  /*0000*/  LDC R1, c[0x0][0x37c] ;  /* 0x0000df00ff017b82 */ /* 0x000fe20000000800 */
[----:B------:R-:W0:Y:S07]  /*0010*/  S2R R7, SR_CgaCtaId ;  /* 0x0000000000077919 */ /* 0x000e2e0000008800 */
[----:B------:R-:W1:Y:S01]  /*0020*/  LDC R4, c[0x0][0x388] ;  /* 0x0000e200ff047b82 */ /* 0x000e620000000800 */
[----:B------:R-:W2:Y:S01]  /*0030*/  LDCU UR8, c[0x0][0x360] ;  /* 0x00006c00ff0877ac */ /* 0x000ea20008000800 */
[----:B------:R-:W-:Y:S01]  /*0040*/  MOV R0, 0x400 ;  /* 0x0000040000007802 */ /* 0x000fe20000000f00 */
[----:B------:R-:W3:Y:S01]  /*0050*/  S2R R5, SR_SWINHI ;  /* 0x0000000000057919 */ /* 0x000ee20000002f00 */
[----:B------:R-:W4:Y:S02]  /*0060*/  LDCU UR4, c[0x0][0x364] ;  /* 0x00006c80ff0477ac */ /* 0x000f240008000800 */
[----:B------:R-:W-:-:S02]  /*0070*/  IADD3 R2, PT, PT, R0, 0x10, RZ ;  /* 0x0000001000027810 */ /* 0x000fc40007ffe0ff */
[----:B------:R-:W2:Y:S01]  /*0080*/  LDC R6, c[0x0][0x364] ;  /* 0x0000d900ff067b82 */ /* 0x000ea20000000800 */
[----:B-1----:R-:W-:Y:S02]  /*0090*/  ISETP.GE.AND P0, PT, R4, 0x1, PT ;  /* 0x000000010400780c */ /* 0x002fe40003f06270 */
[C---:B0-----:R-:W-:Y:S02]  /*00a0*/  LEA R2, R7.reuse, R2, 0x18 ;  /* 0x0000000207027211 */ /* 0x041fe400078ec0ff */
[----:B------:R-:W-:Y:S02]  /*00b0*/  LEA R7, R7, R0, 0x18 ;  /* 0x0000000007077211 */ /* 0x000fe400078ec0ff */
[----:B------:R-:W-:Y:S02]  /*00c0*/  MOV R2, R2 ;  /* 0x0000000200027202 */ /* 0x000fe40000000f00 */
[----:B---3--:R-:W-:Y:S01]  /*00d0*/  MOV R3, R5 ;  /* 0x0000000500037202 */ /* 0x008fe20000000f00 */
[----:B--2---:R-:W-:-:S04]  /*00e0*/  IMAD R5, R6, UR8, RZ ;  /* 0x0000000806057c24 */ /* 0x004fc8000f8e02ff */
[----:B------:R-:W-:-:S05]  /*00f0*/  IMAD.WIDE.U32 R2, R5, 0x8, R2 ;  /* 0x0000000805027825 */ /* 0x000fca00078e0002 */
[----:B------:R0:W-:Y:S01]  /*0100*/  STS.64 [R7], R2 ;  /* 0x0000000207007388 */ /* 0x0001e20000000a00 */
[----:B----4-:R-:W-:Y:S05]  /*0110*/  @!P0 EXIT ;  /* 0x000000000000894d */ /* 0x010fea0003800000 */
[----:B------:R-:W1:Y:S01]  /*0120*/  S2R R0, SR_TID.X ;  /* 0x0000000000007919 */ /* 0x000e620000002100 */
[----:B------:R-:W2:Y:S01]  /*0130*/  S2UR UR5, SR_CTAID.Y ;  /* 0x00000000000579c3 */ /* 0x000ea20000002600 */
[----:B------:R-:W-:Y:S01]  /*0140*/  IMAD.U32 R29, RZ, RZ, UR8 ;  /* 0x00000008ff1d7e24 */ /* 0x000fe2000f8e00ff */
[----:B------:R-:W-:Y:S01]  /*0150*/  MOV R31, UR8 ;  /* 0x00000008001f7c02 */ /* 0x000fe20008000f00 */
[----:B0-----:R-:W0:Y:S01]  /*0160*/  S2R R3, SR_CTAID.X ;  /* 0x0000000000037919 */ /* 0x001e220000002500 */
[----:B------:R-:W-:Y:S01]  /*0170*/  MOV R33, UR8 ;  /* 0x0000000800217c02 */ /* 0x000fe20008000f00 */
[----:B------:R-:W-:Y:S01]  /*0180*/  IMAD.U32 R11, RZ, RZ, UR8 ;  /* 0x00000008ff0b7e24 */ /* 0x000fe2000f8e00ff */
[----:B------:R-:W-:Y:S01]  /*0190*/  MOV R9, UR8 ;  /* 0x0000000800097c02 */ /* 0x000fe20008000f00 */
[----:B------:R-:W3:Y:S01]  /*01a0*/  S2R R7, SR_TID.Y ;  /* 0x0000000000077919 */ /* 0x000ee20000002200 */
[----:B------:R-:W3:Y:S01]  /*01b0*/  LDC R5, c[0x0][0x384] ;  /* 0x0000e100ff057b82 */ /* 0x000ee20000000800 */
[----:B------:R-:W-:Y:S01]  /*01c0*/  MOV R17, UR8 ;  /* 0x0000000800117c02 */ /* 0x000fe20008000f00 */
[----:B------:R-:W-:Y:S01]  /*01d0*/  IMAD.U32 R21, RZ, RZ, UR8 ;  /* 0x00000008ff157e24 */ /* 0x000fe2000f8e00ff */
[----:B------:R-:W-:Y:S01]  /*01e0*/  MOV R19, UR8 ;  /* 0x0000000800137c02 */ /* 0x000fe20008000f00 */
[----:B------:R-:W-:Y:S01]  /*01f0*/  IMAD.U32 R37, RZ, RZ, UR8 ;  /* 0x00000008ff257e24 */ /* 0x000fe2000f8e00ff */
[----:B------:R-:W-:Y:S01]  /*0200*/  MOV R25, UR8 ;  /* 0x0000000800197c02 */ /* 0x000fe20008000f00 */
[----:B------:R-:W4:Y:S01]  /*0210*/  LDCU.64 UR10, c[0x0][0x358] ;  /* 0x00006b00ff0a77ac */ /* 0x000f220008000a00 */
[----:B------:R-:W-:Y:S01]  /*0220*/  MOV R27, UR8 ;  /* 0x00000008001b7c02 */ /* 0x000fe20008000f00 */
[----:B------:R-:W5:Y:S01]  /*0230*/  LDC.64 R12, c[0x0][0x3a0] ;  /* 0x0000e800ff0c7b82 */ /* 0x000f620000000a00 */
[----:B------:R-:W-:-:S02]  /*0240*/  MOV R35, UR8 ;  /* 0x0000000800237c02 */ /* 0x000fc40008000f00 */
[----:B------:R-:W-:Y:S02]  /*0250*/  MOV R15, UR8 ;  /* 0x00000008000f7c02 */ /* 0x000fe40008000f00 */
[----:B------:R-:W-:Y:S01]  /*0260*/  MOV R23, UR8 ;  /* 0x0000000800177c02 */ /* 0x000fe20008000f00 */
[----:B--2---:R-:W-:Y:S01]  /*0270*/  UIMAD UR4, UR4, UR5, URZ ;  /* 0x00000005040472a4 */ /* 0x004fe2000f8e02ff */
[--C-:B-1----:R-:W-:Y:S02]  /*0280*/  IMAD R28, R29, 0xb, R0.reuse ;  /* 0x0000000b1d1c7824 */ /* 0x102fe400078e0200 */
[--C-:B------:R-:W-:Y:S01]  /*0290*/  IMAD R6, R11, 0x3, R0.reuse ;  /* 0x000000030b067824 */ /* 0x100fe200078e0200 */
[----:B------:R-:W-:Y:S01]  /*02a0*/  LEA R11, R23, R0, 0x3 ;  /* 0x00000000170b7211 */ /* 0x000fe200078e18ff */
[--C-:B0-----:R-:W-:Y:S02]  /*02b0*/  IMAD R2, R3, UR8, R0.reuse ;  /* 0x0000000803027c24 */ /* 0x101fe4000f8e0200 */
[----:B------:R-:W-:-:S02]  /*02c0*/  IMAD R29, R31, 0xc, R0 ;  /* 0x0000000c1f1d7824 */ /* 0x000fc400078e0200 */
[C---:B---3--:R-:W-:Y:S01]  /*02d0*/  IMAD R2, R7.reuse, R5, R2 ;  /* 0x0000000507027224 */ /* 0x048fe200078e0202 */
[----:B------:R-:W-:Y:S01]  /*02e0*/  IADD3 R3, PT, PT, R7, UR4, RZ ;  /* 0x0000000407037c10 */ /* 0x000fe2000fffe0ff */
[----:B------:R-:W-:Y:S02]  /*02f0*/  IMAD R30, R33, 0xd, R0 ;  /* 0x0000000d211e7824 */ /* 0x000fe400078e0200 */
[----:B------:R-:W-:Y:S01]  /*0300*/  IMAD R5, R5, UR4, R2 ;  /* 0x0000000405057c24 */ /* 0x000fe2000f8e0202 */
[----:B------:R-:W-:Y:S01]  /*0310*/  UMOV UR4, URZ ;  /* 0x000000ff00047c82 */ /* 0x000fe20008000000 */
[----:B------:R-:W-:Y:S01]  /*0320*/  IMAD R3, R3, R4, R0 ;  /* 0x0000000403037224 */ /* 0x000fe200078e0200 */
[----:B------:R-:W-:Y:S01]  /*0330*/  LEA R4, R9, R0, 0x1 ;  /* 0x0000000009047211 */ /* 0x000fe200078e08ff */
[----:B-----5:R-:W-:-:S04]  /*0340*/  IMAD.WIDE.U32 R12, R5, 0x8, R12 ;  /* 0x00000008050c7825 */ /* 0x020fc800078e000c */
[----:B------:R-:W-:Y:S01]  /*0350*/  IMAD R5, R7, UR8, RZ ;  /* 0x0000000807057c24 */ /* 0x000fe2000f8e02ff */
[----:B------:R-:W-:Y:S01]  /*0360*/  LEA R7, R15, R0, 0x2 ;  /* 0x000000000f077211 */ /* 0x000fe200078e10ff */
[--C-:B------:R-:W-:Y:S02]  /*0370*/  IMAD R8, R17, 0x5, R0.reuse ;  /* 0x0000000511087824 */ /* 0x100fe400078e0200 */
[--C-:B------:R-:W-:Y:S02]  /*0380*/  IMAD R9, R19, 0x6, R0.reuse ;  /* 0x0000000613097824 */ /* 0x100fe400078e0200 */
[--C-:B------:R-:W-:Y:S02]  /*0390*/  IMAD R10, R21, 0x7, R0.reuse ;  /* 0x00000007150a7824 */ /* 0x100fe400078e0200 */
[--C-:B------:R-:W-:Y:S02]  /*03a0*/  IMAD R26, R25, 0x9, R0.reuse ;  /* 0x00000009191a7824 */ /* 0x100fe400078e0200 */
[----:B------:R-:W-:-:S02]  /*03b0*/  IMAD R27, R27, 0xa, R0 ;  /* 0x0000000a1b1b7824 */ /* 0x000fc400078e0200 */
[--C-:B------:R-:W-:Y:S02]  /*03c0*/  IMAD R31, R35, 0xe, R0.reuse ;  /* 0x0000000e231f7824 */ /* 0x100fe400078e0200 */
[----:B------:R-:W-:Y:S02]  /*03d0*/  IMAD R32, R37, 0xf, R0 ;  /* 0x0000000f25207824 */ /* 0x000fe400078e0200 */
[----:B----4-:R-:W-:-:S07]  /*03e0*/  VIADD R33, R0, UR8 ;  /* 0x0000000800217c36 */ /* 0x010fce0008000000 */
.L_x_5:
[----:B0-----:R-:W0:Y:S01]  /*03f0*/  LDC.64 R14, c[0x0][0x390] ;  /* 0x0000e400ff0e7b82 */ /* 0x001e220000000a00 */
[----:B------:R-:W-:Y:S01]  /*0400*/  IADD3 R17, PT, PT, R3, UR4, RZ ;  /* 0x0000000403117c10 */ /* 0x000fe2000fffe0ff */
[----:B------:R-:W1:Y:S04]  /*0410*/  LDCU UR5, c[0x0][0x384] ;  /* 0x00007080ff0577ac */ /* 0x000e680008000800 */
[----:B0-----:R-:W-:Y:S02]  /*0420*/  IMAD.WIDE.U32 R16, R17, 0x8, R14 ;  /* 0x0000000811107825 */ /* 0x001fe400078e000e */
[----:B------:R-:W0:Y:S04]  /*0430*/  LDC.64 R14, c[0x0][0x398] ;  /* 0x0000e600ff0e7b82 */ /* 0x000e280000000a00 */
[----:B------:R-:W2:Y:S01]  /*0440*/  LDG.E.64 R16, desc[UR10][R16.64] ;  /* 0x0000000a10107981 */ /* 0x000ea2000c1e1b00 */
[----:B-1----:R-:W-:-:S05]  /*0450*/  MOV R19, UR5 ;  /* 0x0000000500137c02 */ /* 0x002fca0008000f00 */
[----:B------:R-:W-:-:S04]  /*0460*/  IMAD R19, R19, UR4, R2 ;  /* 0x0000000413137c24 */ /* 0x000fc8000f8e0202 */
[----:B0-----:R-:W-:-:S05]  /*0470*/  IMAD.WIDE.U32 R14, R19, 0x8, R14 ;  /* 0x00000008130e7825 */ /* 0x001fca00078e000e */
[----:B------:R-:W3:Y:S01]  /*0480*/  LDG.E.64 R18, desc[UR10][R14.64] ;  /* 0x0000000a0e127981 */ /* 0x000ee2000c1e1b00 */
[----:B------:R-:W0:Y:S01]  /*0490*/  S2UR UR7, SR_CgaCtaId ;  /* 0x00000000000779c3 */ /* 0x000e220000008800 */
[----:B------:R-:W-:Y:S01]  /*04a0*/  UMOV UR5, 0x400 ;  /* 0x0000040000057882 */ /* 0x000fe20000000000 */
[----:B------:R-:W-:Y:S01]  /*04b0*/  IADD3 R25, PT, PT, R5, R0, RZ ;  /* 0x0000000005197210 */ /* 0x000fe20007ffe0ff */
[----:B------:R-:W-:Y:S01]  /*04c0*/  UIADD3 UR6, UPT, UPT, UR5, 0x10, URZ ;  /* 0x0000001005067890 */ /* 0x000fe2000fffe0ff */
[----:B------:R-:W-:Y:S01]  /*04d0*/  IMAD.U32 R22, RZ, RZ, UR8 ;  /* 0x00000008ff167e24 */ /* 0x000fe2000f8e00ff */
[----:B------:R-:W-:-:S04]  /*04e0*/  UIADD3 UR4, UPT, UPT, UR8, UR4, URZ ;  /* 0x0000000408047290 */ /* 0x000fc8000fffe0ff */
[----:B------:R-:W-:Y:S01]  /*04f0*/  ISETP.GE.U32.AND P0, PT, R22, 0x10, PT ;  /* 0x000000101600780c */ /* 0x000fe20003f06070 */
[----:B0-----:R-:W-:Y:S02]  /*0500*/  ULEA UR6, UR7, UR6, 0x18 ;  /* 0x0000000607067291 */ /* 0x001fe4000f8ec0ff */
[----:B------:R-:W-:-:S04]  /*0510*/  ULEA UR5, UR7, UR5, 0x18 ;  /* 0x0000000507057291 */ /* 0x000fc8000f8ec0ff */
[----:B------:R-:W-:-:S05]  /*0520*/  LEA R23, R25, UR6, 0x3 ;  /* 0x0000000619177c11 */ /* 0x000fca000f8e18ff */
[----:B--2---:R0:W-:Y:S04]  /*0530*/  STS.64 [R23], R16 ;  /* 0x0000001017007388 */ /* 0x0041e80000000a00 */
[----:B------:R-:W1:Y:S01]  /*0540*/  LDS.64 R20, [UR5] ;  /* 0x00000005ff147984 */ /* 0x000e620008000a00 */
[----:B0-----:R-:W-:Y:S01]  /*0550*/  CS2R R22, SRZ ;  /* 0x0000000000167805 */ /* 0x001fe2000001ff00 */
[----:B-1----:R-:W-:-:S05]  /*0560*/  IMAD.WIDE.U32 R20, R25, 0x8, R20 ;  /* 0x0000000819147825 */ /* 0x002fca00078e0014 */
[----:B---3--:R0:W-:Y:S01]  /*0570*/  ST.E.64 desc[UR10][R20.64], R18 ;  /* 0x0000001214007985 */ /* 0x0081e2000c101b0a */
[----:B------:R-:W-:Y:S06]  /*0580*/  BAR.SYNC.DEFER_BLOCKING 0x0 ;  /* 0x0000000000007b1d */ /* 0x000fec0000010000 */
[----:B------:R-:W1:Y:S01]  /*0590*/  LDS.64 R14, [UR5] ;  /* 0x00000005ff0e7984 */ /* 0x000e620008000a00 */
[----:B------:R-:W2:Y:S02]  /*05a0*/  LDCU UR5, c[0x0][0x388] ;  /* 0x00007100ff0577ac */ /* 0x000ea40008000800 */
[----:B--2---:R-:W-:-:S03]  /*05b0*/  UISETP.GE.AND UP0, UPT, UR4, UR5, UPT ;  /* 0x000000050400728c */ /* 0x004fc6000bf06270 */
[----:B------:R-:W-:Y:S01]  /*05c0*/  UMOV UR5, URZ ;  /* 0x000000ff00057c82 */ /* 0x000fe20008000000 */
[----:B0-----:R-:W-:Y:S07]  /*05d0*/  @!P0 BRA `(.L_x_0) ;  /* 0x00000004003c8947 */ /* 0x001fee0003800000 */
[----:B------:R-:W-:Y:S02]  /*05e0*/  MOV R24, UR8 ;  /* 0x0000000800187c02 */ /* 0x000fe40008000f00 */
[----:B------:R-:W-:Y:S02]  /*05f0*/  CS2R R22, SRZ ;  /* 0x0000000000167805 */ /* 0x000fe4000001ff00 */
[----:B------:R-:W-:Y:S02]  /*0600*/  LEA R25, R5, UR6, 0x3 ;  /* 0x0000000605197c11 */ /* 0x000fe4000f8e18ff */
[----:B------:R-:W-:Y:S02]  /*0610*/  LOP3.LUT R24, R24, 0xfffffff0, RZ, 0xc0, !PT ;  /* 0xfffffff018187812 */ /* 0x000fe400078ec0ff */
[----:B-1----:R-:W-:Y:S01]  /*0620*/  MOV R16, R14 ;  /* 0x0000000e00107202 */ /* 0x002fe20000000f00 */
[----:B------:R-:W-:Y:S01]  /*0630*/  VIADD R25, R25, 0x40 ;  /* 0x0000004019197836 */ /* 0x000fe20000000000 */
[----:B------:R-:W-:-:S02]  /*0640*/  MOV R17, R15 ;  /* 0x0000000f00117202 */ /* 0x000fc40000000f00 */
[----:B------:R-:W-:-:S07]  /*0650*/  IADD3 R24, PT, PT, -R24, RZ, RZ ;  /* 0x000000ff18187210 */ /* 0x000fce0007ffe1ff */
.L_x_1:
[--C-:B------:R-:W-:Y:S01]  /*0660*/  IMAD.WIDE.U32 R34, R0, 0x8, R16.reuse ;  /* 0x0000000800227825 */ /* 0x100fe200078e0010 */
[----:B------:R-:W0:Y:S04]  /*0670*/  LDS.64 R18, [R25+-0x40] ;  /* 0xffffc00019127984 */ /* 0x000e280000000a00 */
[----:B------:R1:W0:Y:S02]  /*0680*/  LD.E.64 R20, desc[UR10][R34.64] ;  /* 0x0000000a22147980 */ /* 0x000224000c101b00 */
[----:B-1----:R-:W-:Y:S01]  /*0690*/  IMAD.WIDE.U32 R34, R33, 0x8, R16 ;  /* 0x0000000821227825 */ /* 0x002fe200078e0010 */
[----:B0-----:R-:W-:-:S04]  /*06a0*/  DFMA R20, R18, R20, R22 ;  /* 0x000000141214722b */ /* 0x001fc80000000016 */
[----:B------:R-:W2:Y:S01]  /*06b0*/  LD.E.64 R22, desc[UR10][R34.64] ;  /* 0x0000000a22167980 */ /* 0x000ea2000c101b00 */
[----:B------:R-:W-:-:S03]  /*06c0*/  IMAD.WIDE.U32 R36, R4, 0x8, R16 ;  /* 0x0000000804247825 */ /* 0x000fc600078e0010 */
[----:B------:R-:W2:Y:S02]  /*06d0*/  LDS.64 R18, [R25+-0x38] ;  /* 0xffffc80019127984 */ /* 0x000ea40000000a00 */
[----:B--2---:R-:W-:Y:S02]  /*06e0*/  DFMA R22, R18, R22, R20 ;  /* 0x000000161216722b */ /* 0x004fe40000000014 */
[----:B------:R-:W2:Y:S01]  /*06f0*/  LD.E.64 R20, desc[UR10][R36.64] ;  /* 0x0000000a24147980 */ /* 0x000ea2000c101b00 */
[----:B------:R-:W-:-:S03]  /*0700*/  IMAD.WIDE.U32 R34, R6, 0x8, R16 ;  /* 0x0000000806227825 */ /* 0x000fc600078e0010 */
[----:B------:R-:W2:Y:S02]  /*0710*/  LDS.64 R18, [R25+-0x30] ;  /* 0xffffd00019127984 */ /* 0x000ea40000000a00 */
[----:B--2---:R-:W-:Y:S02]  /*0720*/  DFMA R20, R18, R20, R22 ;  /* 0x000000141214722b */ /* 0x004fe40000000016 */
[----:B------:R0:W2:Y:S04]  /*0730*/  LD.E.64 R22, desc[UR10][R34.64] ;  /* 0x0000000a22167980 */ /* 0x0000a8000c101b00 */
[----:B------:R-:W2:Y:S01]  /*0740*/  LDS.64 R18, [R25+-0x28] ;  /* 0xffffd80019127984 */ /* 0x000ea20000000a00 */
[----:B0-----:R-:W-:Y:S01]  /*0750*/  IMAD.WIDE.U32 R34, R7, 0x8, R16 ;  /* 0x0000000807227825 */ /* 0x001fe200078e0010 */
[----:B--2---:R-:W-:-:S04]  /*0760*/  DFMA R22, R18, R22, R20 ;  /* 0x000000161216722b */ /* 0x004fc80000000014 */
        /* <DEDUP_REMOVED lines=18> */
[----:B------:R-:W2:Y:S02]  /*0890*/  LDS.64 R18, [R25] ;  /* 0x0000000019127984 */ /* 0x000ea40000000a00 */
[----:B--2---:R-:W-:Y:S02]  /*08a0*/  DFMA R20, R18, R20, R22 ;  /* 0x000000141214722b */ /* 0x004fe40000000016 */
[----:B------:R0:W2:Y:S04]  /*08b0*/  LD.E.64 R22, desc[UR10][R34.64] ;  /* 0x0000000a22167980 */ /* 0x0000a8000c101b00 */
[----:B------:R-:W2:Y:S01]  /*08c0*/  LDS.64 R18, [R25+0x8] ;  /* 0x0000080019127984 */ /* 0x000ea20000000a00 */
[----:B0-----:R-:W-:Y:S01]  /*08d0*/  IMAD.WIDE.U32 R34, R27, 0x8, R16 ;  /* 0x000000081b227825 */ /* 0x001fe200078e0010 */
[----:B--2---:R-:W-:-:S04]  /*08e0*/  DFMA R22, R18, R22, R20 ;  /* 0x000000161216722b */ /* 0x004fc80000000014 */
[----:B------:R-:W2:Y:S01]  /*08f0*/  LD.E.64 R20, desc[UR10][R34.64] ;  /* 0x0000000a22147980 */ /* 0x000ea2000c101b00 */
[----:B------:R-:W-:-:S03]  /*0900*/  IMAD.WIDE.U32 R36, R28, 0x8, R16 ;  /* 0x000000081c247825 */ /* 0x000fc600078e0010 */
[----:B------:R-:W2:Y:S02]  /*0910*/  LDS.64 R18, [R25+0x10] ;  /* 0x0000100019127984 */ /* 0x000ea40000000a00 */
[----:B--2---:R-:W-:Y:S02]  /*0920*/  DFMA R20, R18, R20, R22 ;  /* 0x000000141214722b */ /* 0x004fe40000000016 */
[----:B------:R-:W2:Y:S01]  /*0930*/  LD.E.64 R22, desc[UR10][R36.64] ;  /* 0x0000000a24167980 */ /* 0x000ea2000c101b00 */
[----:B------:R-:W-:-:S03]  /*0940*/  IMAD.WIDE.U32 R34, R29, 0x8, R16 ;  /* 0x000000081d227825 */ /* 0x000fc600078e0010 */
[----:B------:R-:W2:Y:S02]  /*0950*/  LDS.64 R18, [R25+0x18] ;  /* 0x0000180019127984 */ /* 0x000ea40000000a00 */
        /* <DEDUP_REMOVED lines=11> */
[----:B------:R-:W2:Y:S01]  /*0a10*/  LDS.64 R18, [R25+0x30] ;  /* 0x0000300019127984 */ /* 0x000ea20000000a00 */
[----:B------:R-:W-:Y:S01]  /*0a20*/  IADD3 R24, PT, PT, R24, 0x10, RZ ;  /* 0x0000001018187810 */ /* 0x000fe20007ffe0ff */
[----:B--2---:R-:W-:Y:S02]  /*0a30*/  DFMA R20, R18, R20, R22 ;  /* 0x000000141214722b */ /* 0x004fe40000000016 */
[----:B------:R-:W2:Y:S01]  /*0a40*/  LD.E.64 R22, desc[UR10][R34.64] ;  /* 0x0000000a22167980 */ /* 0x000ea2000c101b00 */
[----:B------:R-:W-:-:S03]  /*0a50*/  ISETP.NE.AND P0, PT, R24, RZ, PT ;  /* 0x000000ff1800720c */ /* 0x000fc60003f05270 */
[----:B------:R0:W2:Y:S02]  /*0a60*/  LDS.64 R18, [R25+0x38] ;  /* 0x0000380019127984 */ /* 0x0000a40000000a00 */
[----:B0-----:R-:W-:Y:S01]  /*0a70*/  VIADD R25, R25, 0x80 ;  /* 0x0000008019197836 */ /* 0x001fe20000000000 */
[----:B--2---:R-:W-:Y:S01]  /*0a80*/  DFMA R22, R18, R22, R20 ;  /* 0x000000161216722b */ /* 0x004fe20000000014 */
[----:B------:R-:W-:-:S05]  /*0a90*/  MOV R19, UR8 ;  /* 0x0000000800137c02 */ /* 0x000fca0008000f00 */
[----:B------:R-:W-:Y:S01]  /*0aa0*/  IMAD.WIDE.U32 R16, R19, 0x80, R16 ;  /* 0x0000008013107825 */ /* 0x000fe200078e0010 */
[----:B------:R-:W-:Y:S06]  /*0ab0*/  @P0 BRA `(.L_x_1) ;  /* 0xfffffff800e80947 */ /* 0x000fec000383ffff */
[----:B------:R-:W-:-:S12]  /*0ac0*/  ULOP3.LUT UR5, UR8, 0x7f0, URZ, 0xc0, !UPT ;  /* 0x000007f008057892 */ /* 0x000fd8000f8ec0ff */
.L_x_0:
[----:B------:R-:W-:-:S04]  /*0ad0*/  MOV R16, UR8 ;  /* 0x0000000800107c02 */ /* 0x000fc80008000f00 */
[----:B------:R-:W-:-:S04]  /*0ae0*/  LOP3.LUT R16, R16, 0xf, RZ, 0xc0, !PT ;  /* 0x0000000f10107812 */ /* 0x000fc800078ec0ff */
[----:B------:R-:W-:-:S13]  /*0af0*/  ISETP.NE.AND P0, PT, R16, RZ, PT ;  /* 0x000000ff1000720c */ /* 0x000fda0003f05270 */
[----:B------:R-:W-:Y:S05]  /*0b00*/  @!P0 BRA `(.L_x_2) ;  /* 0x0000000400c48947 */ /* 0x000fea0003800000 */
[----:B------:R-:W-:-:S04]  /*0b10*/  IADD3 R16, PT, PT, R16, -0x1, RZ ;  /* 0xffffffff10107810 */ /* 0x000fc80007ffe0ff */
[----:B------:R-:W-:-:S13]  /*0b20*/  ISETP.GE.U32.AND P0, PT, R16, 0x7, PT ;  /* 0x000000071000780c */ /* 0x000fda0003f06070 */
[----:B------:R-:W-:Y:S05]  /*0b30*/  @!P0 BRA `(.L_x_3) ;  /* 0x0000000000b88947 */ /* 0x000fea0003800000 */
[----:B------:R-:W-:-:S05]  /*0b40*/  MOV R25, UR5 ;  /* 0x0000000500197c02 */ /* 0x000fca0008000f00 */
[----:B------:R-:W-:-:S04]  /*0b50*/  IMAD R25, R25, UR8, R0 ;  /* 0x0000000819197c24 */ /* 0x000fc8000f8e0200 */
[----:B-1----:R-:W-:-:S05]  /*0b60*/  IMAD.WIDE.U32 R36, R25, 0x8, R14 ;  /* 0x0000000819247825 */ /* 0x002fca00078e000e */
[----:B------:R0:W2:Y:S01]  /*0b70*/  LD.E.64 R18, desc[UR10][R36.64] ;  /* 0x0000000a24127980 */ /* 0x0000a2000c101b00 */
[----:B------:R-:W-:Y:S01]  /*0b80*/  IADD3 R34, PT, PT, R5, UR5, RZ ;  /* 0x0000000505227c10 */ /* 0x000fe2000fffe0ff */
[----:B------:R-:W-:-:S03]  /*0b90*/  IMAD.U32 R21, RZ, RZ, UR8 ;  /* 0x00000008ff157e24 */ /* 0x000fc6000f8e00ff */
[----:B------:R-:W-:-:S05]  /*0ba0*/  LEA R34, R34, UR6, 0x3 ;  /* 0x0000000622227c11 */ /* 0x000fca000f8e18ff */
[----:B------:R-:W2:Y:S01]  /*0bb0*/  LDS.64 R16, [R34] ;  /* 0x0000000022107984 */ /* 0x000ea20000000a00 */
[----:B0-----:R-:W-:-:S05]  /*0bc0*/  IMAD.WIDE R36, R21, 0x8, R36 ;  /* 0x0000000815247825 */ /* 0x001fca00078e0224 */
[----:B------:R-:W3:Y:S01]  /*0bd0*/  LD.E.64 R20, desc[UR10][R36.64] ;  /* 0x0000000a24147980 */ /* 0x000ee2000c101b00 */
[----:B------:R-:W-:-:S04]  /*0be0*/  MOV R24, UR8 ;  /* 0x0000000800187c02 */ /* 0x000fc80008000f00 */
[----:B------:R-:W-:-:S04]  /*0bf0*/  IADD3 R25, PT, PT, R24, UR8, R25 ;  /* 0x0000000818197c10 */ /* 0x000fc8000fffe019 */
[----:B------:R-:W-:Y:S01]  /*0c00*/  IADD3 R25, PT, PT, R25, UR8, RZ ;  /* 0x0000000819197c10 */ /* 0x000fe2000fffe0ff */
[----:B--2---:R-:W-:Y:S01]  /*0c10*/  DFMA R18, R16, R18, R22 ;  /* 0x000000121012722b */ /* 0x004fe20000000016 */
[----:B------:R-:W-:Y:S01]  /*0c20*/  MOV R23, UR8 ;  /* 0x0000000800177c02 */ /* 0x000fe20008000f00 */
[----:B------:R-:W3:Y:S04]  /*0c30*/  LDS.64 R16, [R34+0x8] ;  /* 0x0000080022107984 */ /* 0x000ee80000000a00 */
[----:B------:R-:W-:-:S06]  /*0c40*/  IMAD.WIDE R22, R23, 0x8, R36 ;  /* 0x0000000817167825 */ /* 0x000fcc00078e0224 */
[----:B------:R-:W2:Y:S01]  /*0c50*/  LD.E.64 R22, desc[UR10][R22.64] ;  /* 0x0000000a16167980 */ /* 0x000ea2000c101b00 */
[----:B---3--:R-:W-:Y:S01]  /*0c60*/  DFMA R20, R16, R20, R18 ;  /* 0x000000141014722b */ /* 0x008fe20000000012 */
[C---:B------:R-:W-:Y:S02]  /*0c70*/  IMAD.WIDE.U32 R16, R25.reuse, 0x8, R14 ;  /* 0x0000000819107825 */ /* 0x040fe400078e000e */
[----:B------:R-:W2:Y:S04]  /*0c80*/  LDS.64 R18, [R34+0x10] ;  /* 0x0000100022127984 */ /* 0x000ea80000000a00 */
[----:B------:R-:W3:Y:S01]  /*0c90*/  LD.E.64 R16, desc[UR10][R16.64] ;  /* 0x0000000a10107980 */ /* 0x000ee2000c101b00 */
[----:B------:R-:W-:-:S05]  /*0ca0*/  IADD3 R25, PT, PT, R25, UR8, RZ ;  /* 0x0000000819197c10 */ /* 0x000fca000fffe0ff */
[----:B------:R-:W-:Y:S01]  /*0cb0*/  IMAD.WIDE.U32 R36, R25, 0x8, R14 ;  /* 0x0000000819247825 */ /* 0x000fe200078e000e */
[----:B--2---:R-:W-:-:S04]  /*0cc0*/  DFMA R22, R18, R22, R20 ;  /* 0x000000161216722b */ /* 0x004fc80000000014 */
[----:B------:R-:W2:Y:S04]  /*0cd0*/  LD.E.64 R18, desc[UR10][R36.64] ;  /* 0x0000000a24127980 */ /* 0x000ea8000c101b00 */
[----:B------:R-:W3:Y:S01]  /*0ce0*/  LDS.64 R20, [R34+0x18] ;  /* 0x0000180022147984 */ /* 0x000ee20000000a00 */
[----:B------:R-:W-:Y:S01]  /*0cf0*/  VIADD R25, R25, UR8 ;  /* 0x0000000819197c36 */ /* 0x000fe20008000000 */
[----:B---3--:R-:W-:Y:S02]  /*0d00*/  DFMA R20, R20, R16, R22 ;  /* 0x000000101414722b */ /* 0x008fe40000000016 */
[----:B------:R-:W2:Y:S01]  /*0d10*/  LDS.64 R22, [R34+0x20] ;  /* 0x0000200022167984 */ /* 0x000ea20000000a00 */
[----:B------:R-:W-:-:S06]  /*0d20*/  IMAD.WIDE.U32 R16, R25, 0x8, R14 ;  /* 0x0000000819107825 */ /* 0x000fcc00078e000e */
[----:B------:R-:W3:Y:S01]  /*0d30*/  LD.E.64 R16, desc[UR10][R16.64] ;  /* 0x0000000a10107980 */ /* 0x000ee2000c101b00 */
[----:B------:R-:W-:Y:S01]  /*0d40*/  IADD3 R25, PT, PT, R25, UR8, RZ ;  /* 0x0000000819197c10 */ /* 0x000fe2000fffe0ff */
[----:B--2---:R-:W-:-:S04]  /*0d50*/  DFMA R18, R22, R18, R20 ;  /* 0x000000121612722b */ /* 0x004fc80000000014 */
[C---:B------:R-:W-:Y:S01]  /*0d60*/  IMAD.WIDE.U32 R20, R25.reuse, 0x8, R14 ;  /* 0x0000000819147825 */ /* 0x040fe200078e000e */
[----:B------:R-:W-:-:S05]  /*0d70*/  IADD3 R25, PT, PT, R25, UR8, RZ ;  /* 0x0000000819197c10 */ /* 0x000fca000fffe0ff */
[----:B------:R-:W2:Y:S01]  /*0d80*/  LD.E.64 R20, desc[UR10][R20.64] ;  /* 0x0000000a14147980 */ /* 0x000ea2000c101b00 */
[----:B------:R-:W-:-:S03]  /*0d90*/  IMAD.WIDE.U32 R36, R25, 0x8, R14 ;  /* 0x0000000819247825 */ /* 0x000fc600078e000e */
[----:B------:R-:W3:Y:S04]  /*0da0*/  LDS.64 R24, [R34+0x28] ;  /* 0x0000280022187984 */ /* 0x000ee80000000a00 */
[----:B------:R-:W4:Y:S01]  /*0db0*/  LD.E.64 R22, desc[UR10][R36.64] ;  /* 0x0000000a24167980 */ /* 0x000f22000c101b00 */
[----:B---3--:R-:W-:-:S03]  /*0dc0*/  DFMA R18, R24, R16, R18 ;  /* 0x000000101812722b */ /* 0x008fc60000000012 */
[----:B------:R-:W2:Y:S04]  /*0dd0*/  LDS.64 R16, [R34+0x30] ;  /* 0x0000300022107984 */ /* 0x000ea80000000a00 */
[----:B------:R-:W4:Y:S01]  /*0de0*/  LDS.64 R24, [R34+0x38] ;  /* 0x0000380022187984 */ /* 0x000f220000000a00 */
[----:B------:R-:W-:Y:S01]  /*0df0*/  UIADD3 UR5, UPT, UPT, UR5, 0x8, URZ ;  /* 0x0000000805057890 */ /* 0x000fe2000fffe0ff */
[----:B--2---:R-:W-:-:S08]  /*0e00*/  DFMA R16, R16, R20, R18 ;  /* 0x000000141010722b */ /* 0x004fd00000000012 */
[----:B----4-:R-:W-:-:S11]  /*0e10*/  DFMA R22, R24, R22, R16 ;  /* 0x000000161816722b */ /* 0x010fd60000000010 */
.L_x_3:
[----:B------:R-:W-:-:S04]  /*0e20*/  MOV R16, UR8 ;  /* 0x0000000800107c02 */ /* 0x000fc80008000f00 */
[----:B------:R-:W-:-:S04]  /*0e30*/  LOP3.LUT R16, R16, 0x7, RZ, 0xc0, !PT ;  /* 0x0000000710107812 */ /* 0x000fc800078ec0ff */
[----:B------:R-:W-:-:S13]  /*0e40*/  ISETP.NE.AND P0, PT, R16, RZ, PT ;  /* 0x000000ff1000720c */ /* 0x000fda0003f05270 */
[----:B------:R-:W-:Y:S05]  /*0e50*/  @!P0 BRA `(.L_x_2) ;  /* 0x0000000000f08947 */ /* 0x000fea0003800000 */
[----:B------:R-:W-:-:S04]  /*0e60*/  IADD3 R16, PT, PT, R16, -0x1, RZ ;  /* 0xffffffff10107810 */ /* 0x000fc80007ffe0ff */
[----:B------:R-:W-:-:S13]  /*0e70*/  ISETP.GE.U32.AND P0, PT, R16, 0x3, PT ;  /* 0x000000031000780c */ /* 0x000fda0003f06070 */
[----:B------:R-:W-:Y:S05]  /*0e80*/  @!P0 BRA `(.L_x_4) ;  /* 0x0000000000708947 */ /* 0x000fea0003800000 */
[----:B------:R-:W-:-:S04]  /*0e90*/  IMAD.U32 R25, RZ, RZ, UR5 ;  /* 0x00000005ff197e24 */ /* 0x000fc8000f8e00ff */
[----:B------:R-:W-:-:S04]  /*0ea0*/  IMAD R25, R25, UR8, R0 ;  /* 0x0000000819197c24 */ /* 0x000fc8000f8e0200 */
[----:B-1----:R-:W-:-:S06]  /*0eb0*/  IMAD.WIDE.U32 R18, R25, 0x8, R14 ;  /* 0x0000000819127825 */ /* 0x002fcc00078e000e */
[----:B------:R-:W2:Y:S01]  /*0ec0*/  LD.E.64 R18, desc[UR10][R18.64] ;  /* 0x0000000a12127980 */ /* 0x000ea2000c101b00 */
[----:B------:R-:W0:Y:S01]  /*0ed0*/  S2UR UR7, SR_CgaCtaId ;  /* 0x00000000000779c3 */ /* 0x000e220000008800 */
[----:B------:R-:W-:Y:S01]  /*0ee0*/  UMOV UR6, 0x400 ;  /* 0x0000040000067882 */ /* 0x000fe20000000000 */
[----:B------:R-:W-:Y:S01]  /*0ef0*/  IADD3 R34, PT, PT, R5, UR5, RZ ;  /* 0x0000000505227c10 */ /* 0x000fe2000fffe0ff */
[----:B------:R-:W-:Y:S01]  /*0f00*/  UIADD3 UR6, UPT, UPT, UR6, 0x10, URZ ;  /* 0x0000001006067890 */ /* 0x000fe2000fffe0ff */
[----:B------:R-:W-:-:S05]  /*0f10*/  IADD3 R25, PT, PT, R25, UR8, RZ ;  /* 0x0000000819197c10 */ /* 0x000fca000fffe0ff */
[----:B------:R-:W-:-:S05]  /*0f20*/  IMAD.WIDE.U32 R36, R25, 0x8, R14 ;  /* 0x0000000819247825 */ /* 0x000fca00078e000e */
[----:B------:R-:W3:Y:S01]  /*0f30*/  LD.E.64 R16, desc[UR10][R36.64] ;  /* 0x0000000a24107980 */ /* 0x000ee2000c101b00 */
[----:B0-----:R-:W-:-:S06]  /*0f40*/  ULEA UR6, UR7, UR6, 0x18 ;  /* 0x0000000607067291 */ /* 0x001fcc000f8ec0ff */
[----:B------:R-:W-:-:S05]  /*0f50*/  LEA R34, R34, UR6, 0x3 ;  /* 0x0000000622227c11 */ /* 0x000fca000f8e18ff */
[----:B------:R-:W2:Y:S01]  /*0f60*/  LDS.64 R20, [R34] ;  /* 0x0000000022147984 */ /* 0x000ea20000000a00 */
[----:B------:R-:W-:-:S05]  /*0f70*/  IADD3 R35, PT, PT, R25, UR8, RZ ;  /* 0x0000000819237c10 */ /* 0x000fca000fffe0ff */
[----:B------:R-:W-:-:S06]  /*0f80*/  IMAD.WIDE.U32 R24, R35, 0x8, R14 ;  /* 0x0000000823187825 */ /* 0x000fcc00078e000e */
[----:B------:R-:W4:Y:S01]  /*0f90*/  LD.E.64 R24, desc[UR10][R24.64] ;  /* 0x0000000a18187980 */ /* 0x000f22000c101b00 */
[----:B--2---:R-:W-:Y:S01]  /*0fa0*/  DFMA R22, R20, R18, R22 ;  /* 0x000000121416722b */ /* 0x004fe20000000016 */
[----:B------:R-:W-:Y:S02]  /*0fb0*/  IADD3 R21, PT, PT, R35, UR8, RZ ;  /* 0x0000000823157c10 */ /* 0x000fe4000fffe0ff */
[----:B------:R-:W3:Y:S03]  /*0fc0*/  LDS.64 R18, [R34+0x8] ;  /* 0x0000080022127984 */ /* 0x000ee60000000a00 */
[----:B------:R-:W-:-:S06]  /*0fd0*/  IMAD.WIDE.U32 R20, R21, 0x8, R14 ;  /* 0x0000000815147825 */ /* 0x000fcc00078e000e */
[----:B------:R-:W2:Y:S01]  /*0fe0*/  LD.E.64 R20, desc[UR10][R20.64] ;  /* 0x0000000a14147980 */ /* 0x000ea2000c101b00 */
[----:B---3--:R-:W-:-:S03]  /*0ff0*/  DFMA R18, R18, R16, R22 ;  /* 0x000000101212722b */ /* 0x008fc60000000016 */
[----:B------:R-:W4:Y:S04]  /*1000*/  LDS.64 R16, [R34+0x10] ;  /* 0x0000100022107984 */ /* 0x000f280000000a00 */
[----:B------:R-:W2:Y:S01]  /*1010*/  LDS.64 R22, [R34+0x18] ;  /* 0x0000180022167984 */ /* 0x000ea20000000a00 */
[----:B------:R-:W-:Y:S01]  /*1020*/  UIADD3 UR5, UPT, UPT, UR5, 0x4, URZ ;  /* 0x0000000405057890 */ /* 0x000fe2000fffe0ff */
[----:B----4-:R-:W-:-:S08]  /*1030*/  DFMA R16, R16, R24, R18 ;  /* 0x000000181010722b */ /* 0x010fd00000000012 */
[----:B--2---:R-:W-:-:S11]  /*1040*/  DFMA R22, R22, R20, R16 ;  /* 0x000000141616722b */ /* 0x004fd60000000010 */
.L_x_4:
[----:B------:R-:W-:-:S05]  /*1050*/  IMAD.U32 R20, RZ, RZ, UR8 ;  /* 0x00000008ff147e24 */ /* 0x000fca000f8e00ff */
[----:B------:R-:W-:-:S04]  /*1060*/  LOP3.LUT R20, R20, 0x3, RZ, 0xc0, !PT ;  /* 0x0000000314147812 */ /* 0x000fc800078ec0ff */
[----:B------:R-:W-:-:S13]  /*1070*/  ISETP.NE.AND P0, PT, R20, RZ, PT ;  /* 0x000000ff1400720c */ /* 0x000fda0003f05270 */
[----:B------:R-:W-:Y:S05]  /*1080*/  @!P0 BRA `(.L_x_2) ;  /* 0x0000000000648947 */ /* 0x000fea0003800000 */
[----:B------:R-:W-:-:S05]  /*1090*/  MOV R21, UR8 ;  /* 0x0000000800157c02 */ /* 0x000fca0008000f00 */
[----:B------:R-:W-:-:S04]  /*10a0*/  IMAD R21, R21, UR5, R0 ;  /* 0x0000000515157c24 */ /* 0x000fc8000f8e0200 */
[----:B-1----:R-:W-:-:S06]  /*10b0*/  IMAD.WIDE.U32 R16, R21, 0x8, R14 ;  /* 0x0000000815107825 */ /* 0x002fcc00078e000e */
[----:B------:R-:W2:Y:S01]  /*10c0*/  LD.E.64 R16, desc[UR10][R16.64] ;  /* 0x0000000a10107980 */ /* 0x000ea2000c101b00 */
[----:B------:R-:W0:Y:S01]  /*10d0*/  S2UR UR7, SR_CgaCtaId ;  /* 0x00000000000779c3 */ /* 0x000e220000008800 */
[----:B------:R-:W-:Y:S01]  /*10e0*/  UMOV UR6, 0x400 ;  /* 0x0000040000067882 */ /* 0x000fe20000000000 */
[----:B------:R-:W-:Y:S01]  /*10f0*/  IADD3 R24, PT, PT, R5, UR5, RZ ;  /* 0x0000000505187c10 */ /* 0x000fe2000fffe0ff */
[----:B------:R-:W-:Y:S01]  /*1100*/  UIADD3 UR6, UPT, UPT, UR6, 0x10, URZ ;  /* 0x0000001006067890 */ /* 0x000fe2000fffe0ff */
[----:B------:R-:W-:-:S03]  /*1110*/  ISETP.NE.AND P0, PT, R20, 0x1, PT ;  /* 0x000000011400780c */ /* 0x000fc60003f05270 */
[----:B0-----:R-:W-:-:S06]  /*1120*/  ULEA UR6, UR7, UR6, 0x18 ;  /* 0x0000000607067291 */ /* 0x001fcc000f8ec0ff */
[----:B------:R-:W-:-:S05]  /*1130*/  LEA R24, R24, UR6, 0x3 ;  /* 0x0000000618187c11 */ /* 0x000fca000f8e18ff */
[----:B------:R-:W2:Y:S02]  /*1140*/  LDS.64 R18, [R24] ;  /* 0x0000000018127984 */ /* 0x000ea40000000a00 */
[----:B--2---:R-:W-:Y:S01]  /*1150*/  DFMA R22, R18, R16, R22 ;  /* 0x000000101216722b */ /* 0x004fe20000000016 */
[----:B------:R-:W-:Y:S10]  /*1160*/  @!P0 BRA `(.L_x_2) ;  /* 0x00000000002c8947 */ /* 0x000ff40003800000 */
[----:B------:R-:W-:Y:S02]  /*1170*/  ISETP.NE.AND P0, PT, R20, 0x2, PT ;  /* 0x000000021400780c */ /* 0x000fe40003f05270 */
[----:B------:R-:W-:Y:S02]  /*1180*/  IADD3 R19, PT, PT, R21, UR8, RZ ;  /* 0x0000000815137c10 */ /* 0x000fe4000fffe0ff */
[----:B------:R-:W0:Y:S03]  /*1190*/  LDS.64 R20, [R24+0x8] ;  /* 0x0000080018147984 */ /* 0x000e260000000a00 */
[----:B------:R-:W-:-:S06]  /*11a0*/  IMAD.WIDE.U32 R16, R19, 0x8, R14 ;  /* 0x0000000813107825 */ /* 0x000fcc00078e000e */
[----:B------:R-:W-:Y:S01]  /*11b0*/  @P0 IADD3 R19, PT, PT, R19, UR8, RZ ;  /* 0x0000000813130c10 */ /* 0x000fe2000fffe0ff */
[----:B------:R-:W0:Y:S04]  /*11c0*/  LD.E.64 R16, desc[UR10][R16.64] ;  /* 0x0000000a10107980 */ /* 0x000e28000c101b00 */
[----:B------:R-:W-:Y:S02]  /*11d0*/  @P0 IMAD.WIDE.U32 R14, R19, 0x8, R14 ;  /* 0x00000008130e0825 */ /* 0x000fe400078e000e */
[----:B------:R-:W1:Y:S04]  /*11e0*/  @P0 LDS.64 R18, [R24+0x10] ;  /* 0x0000100018120984 */ /* 0x000e680000000a00 */
[----:B------:R-:W1:Y:S01]  /*11f0*/  @P0 LD.E.64 R14, desc[UR10][R14.64] ;  /* 0x0000000a0e0e0980 */ /* 0x000e62000c101b00 */
[----:B0-----:R-:W-:-:S08]  /*1200*/  DFMA R22, R20, R16, R22 ;  /* 0x000000101416722b */ /* 0x001fd00000000016 */
[----:B-1----:R-:W-:-:S11]  /*1210*/  @P0 DFMA R22, R18, R14, R22 ;  /* 0x0000000e1216022b */ /* 0x002fd60000000016 */
.L_x_2:
[----:B------:R-:W-:Y:S06]  /*1220*/  BAR.SYNC.DEFER_BLOCKING 0x0 ;  /* 0x0000000000007b1d */ /* 0x000fec0000010000 */
[----:B-1----:R-:W2:Y:S02]  /*1230*/  LDG.E.64 R14, desc[UR10][R12.64] ;  /* 0x0000000a0c0e7981 */ /* 0x002ea4000c1e1b00 */
[----:B--2---:R-:W-:-:S07]  /*1240*/  DADD R14, R14, R22 ;  /* 0x000000000e0e7229 */ /* 0x004fce0000000016 */
[----:B------:R0:W-:Y:S01]  /*1250*/  STG.E.64 desc[UR10][R12.64], R14 ;  /* 0x0000000e0c007986 */ /* 0x0001e2000c101b0a */
[----:B------:R-:W-:Y:S05]  /*1260*/  BRA.U !UP0, `(.L_x_5) ;  /* 0xfffffff108607547 */ /* 0x000fea000b83ffff */
[----:B------:R-:W-:Y:S05]  /*1270*/  EXIT ;  /* 0x000000000000794d */ /* 0x000fea0003800000 */
.L_x_6:
[----:B------:R-:W-:-:S00]  /*1280*/  BRA `(.L_x_6) ;  /* 0xfffffffc00fc7947 */ /* 0x000fc0000383ffff */
[----:B------:R-:W-:-:S00]  /*1290*/  NOP ;  /* 0x0000000000007918 */ /* 0x000fc00000000000 */
        /* <DEDUP_REMOVED lines=14> */
.L_x_7:


//--------------------- .nv.shared._Z7kernel5iiiPdS_S_ --------------------------
	.section	.nv.shared._Z7kernel5iiiPdS_S_,"aw",@nobits
	.sectionflags	@""
	.align	16
.nv.shared._Z7kernel5iiiPdS_S_:
	.zero		1040


//--------------------- .nv.shared.reserved.0     --------------------------
	.section	.nv.shared.reserved.0,"aw",@nobits
	.weak		__nv_reservedSMEM_offset_0_alias
	.size		__nv_reservedSMEM_offset_0_alias, 0, 64
	.other		__nv_reservedSMEM_offset_0_alias,@"STO_CUDA_RESERVED_SHARED STV_DEFAULT"
__nv_reservedSMEM_offset_0_alias:
	.zero		0
	.zero		64


//--------------------- .nv.constant0._Z7kernel5iiiPdS_S_ --------------------------
	.section	.nv.constant0._Z7kernel5iiiPdS_S_,"a",@progbits
	.sectionflags	@""
	.align	4
.nv.constant0._Z7kernel5iiiPdS_S_:
	.zero		936


//--------------------- SYMBOLS --------------------------

	.type		.nv.reservedSmem.offset0,@object
	.size		.nv.reservedSmem.offset0,0x4
	.type		.nv.reservedSmem.cap,@object
	.size		.nv.reservedSmem.cap,0x4
